//
// Generated by NVIDIA NVVM Compiler
//
// Compiler Build ID: CL-36424714
// Cuda compilation tools, release 13.0, V13.0.88
// Based on NVVM 20.0.0
//

.version 9.0
.target sm_100
.address_size 64

	// .globl	_Z18globalMemoryKernelPii
.const .align 4 .u32 constant_search_value;
.const .align 4 .u32 d_numElements;
.const .align 4 .u32 d_threadSpan;
.const .align 4 .u32 d_numThreads;
.extern .shared .align 16 .b8 sharedInput[];

.visible .entry _Z18globalMemoryKernelPii(
	.param .u64 .ptr .align 1 _Z18globalMemoryKernelPii_param_0,
	.param .u32 _Z18globalMemoryKernelPii_param_1
)
{
	.reg .pred 	%p<2>;
	.reg .b32 	%r<8>;
	.reg .b64 	%rd<5>;

	ld.param.u64 	%rd1, [_Z18globalMemoryKernelPii_param_0];
	ld.param.u32 	%r2, [_Z18globalMemoryKernelPii_param_1];
	mov.u32 	%r3, %ntid.x;
	mov.u32 	%r4, %ctaid.x;
	mov.u32 	%r5, %tid.x;
	mad.lo.s32 	%r1, %r3, %r4, %r5;
	setp.ge.s32 	%p1, %r1, %r2;
	@%p1 bra 	$L__BB0_2;
	cvta.to.global.u64 	%rd2, %rd1;
	mul.wide.s32 	%rd3, %r1, 4;
	add.s64 	%rd4, %rd2, %rd3;
	ld.global.u32 	%r6, [%rd4];
	mul.lo.s32 	%r7, %r6, 1000;
	st.global.u32 	[%rd4], %r7;
$L__BB0_2:
	ret;

}
	// .globl	_Z18sharedMemoryKernelPii
.visible .entry _Z18sharedMemoryKernelPii(
	.param .u64 .ptr .align 1 _Z18sharedMemoryKernelPii_param_0,
	.param .u32 _Z18sharedMemoryKernelPii_param_1
)
{
	.reg .pred 	%p<3>;
	.reg .b32 	%r<12>;
	.reg .b64 	%rd<5>;

	ld.param.u64 	%rd2, [_Z18sharedMemoryKernelPii_param_0];
	ld.param.u32 	%r3, [_Z18sharedMemoryKernelPii_param_1];
	cvta.to.global.u64 	%rd3, %rd2;
	mov.u32 	%r4, %ntid.x;
	mov.u32 	%r5, %ctaid.x;
	mov.u32 	%r6, %tid.x;
	mad.lo.s32 	%r1, %r4, %r5, %r6;
	setp.ge.s32 	%p1, %r1, %r3;
	mul.wide.s32 	%rd4, %r1, 4;
	add.s64 	%rd1, %rd3, %rd4;
	shl.b32 	%r7, %r6, 2;
	mov.u32 	%r8, sharedInput;
	add.s32 	%r2, %r8, %r7;
	@%p1 bra 	$L__BB1_2;
	ld.global.u32 	%r9, [%rd1];
	st.shared.u32 	[%r2], %r9;
$L__BB1_2:
	setp.ge.s32 	%p2, %r1, %r3;
	bar.sync 	0;
	@%p2 bra 	$L__BB1_4;
	ld.shared.u32 	%r10, [%r2];
	mul.lo.s32 	%r11, %r10, 1000;
	st.global.u32 	[%rd1], %r11;
$L__BB1_4:
	ret;

}
	// .globl	_Z20constantMemoryKernelPi
.visible .entry _Z20constantMemoryKernelPi(
	.param .u64 .ptr .align 1 _Z20constantMemoryKernelPi_param_0
)
{
	.reg .pred 	%p<4>;
	.reg .b32 	%r<22>;
	.reg .b64 	%rd<5>;

	ld.param.u64 	%rd2, [_Z20constantMemoryKernelPi_param_0];
	mov.u32 	%r8, %ntid.x;
	mov.u32 	%r9, %ctaid.x;
	mov.u32 	%r10, %tid.x;
	mad.lo.s32 	%r1, %r8, %r9, %r10;
	ld.const.u32 	%r11, [d_numThreads];
	setp.ge.s32 	%p1, %r1, %r11;
	@%p1 bra 	$L__BB2_4;
	cvta.to.global.u64 	%rd3, %rd2;
	mul.wide.s32 	%rd4, %r1, 4;
	add.s64 	%rd1, %rd3, %rd4;
	ld.global.u32 	%r2, [%rd1];
	mov.b32 	%r20, 0;
	ld.const.u32 	%r3, [constant_search_value];
	shl.b32 	%r15, %r2, 2;
	shl.b32 	%r17, %r2, 1;
	mov.u32 	%r21, %r20;
$L__BB2_2:
	setp.eq.s32 	%p2, %r2, %r3;
	selp.b32 	%r13, %r2, 0, %p2;
	add.s32 	%r14, %r21, %r13;
	add.s32 	%r16, %r15, %r14;
	add.s32 	%r18, %r16, %r17;
	add.s32 	%r19, %r2, %r18;
	selp.b32 	%r21, %r19, %r21, %p2;
	add.s32 	%r20, %r20, 8;
	setp.ne.s32 	%p3, %r20, 1000;
	@%p3 bra 	$L__BB2_2;
	st.global.u32 	[%rd1], %r21;
$L__BB2_4:
	ret;

}
	// .globl	_Z20registerMemoryKernelPii
.visible .entry _Z20registerMemoryKernelPii(
	.param .u64 .ptr .align 1 _Z20registerMemoryKernelPii_param_0,
	.param .u32 _Z20registerMemoryKernelPii_param_1
)
{
	.reg .pred 	%p<2>;
	.reg .b32 	%r<8>;
	.reg .b64 	%rd<5>;

	ld.param.u64 	%rd1, [_Z20registerMemoryKernelPii_param_0];
	ld.param.u32 	%r2, [_Z20registerMemoryKernelPii_param_1];
	mov.u32 	%r3, %ntid.x;
	mov.u32 	%r4, %ctaid.x;
	mov.u32 	%r5, %tid.x;
	mad.lo.s32 	%r1, %r3, %r4, %r5;
	setp.ge.s32 	%p1, %r1, %r2;
	@%p1 bra 	$L__BB3_2;
	cvta.to.global.u64 	%rd2, %rd1;
	mul.wide.s32 	%rd3, %r1, 4;
	add.s64 	%rd4, %rd2, %rd3;
	ld.global.u32 	%r6, [%rd4];
	mul.lo.s32 	%r7, %r6, 1000;
	st.global.u32 	[%rd4], %r7;
$L__BB3_2:
	ret;

}


// ===== COMPILED SASS (sm_100) =====

	.target	sm_100

	.elftype	@"ET_EXEC"


//--------------------- .note.nv.tkinfo           --------------------------
	.section	.note.nv.tkinfo,"",@"SHT_NOTE"
	.sectionflags	@"SHF_NOTE_NV_TKINFO"
	.tkinfo
        /*0018*/ 	.word	0x00000002
        /*0030*/ 	.string	""
        /*0030*/ 	.string	"ptxas"
        /*0030*/ 	.string	"Cuda compilation tools, release 13.0, V13.0.88"
        /*0030*/ 	.string	"Build cuda_13.0.r13.0/compiler.36424714_0"
        /*0030*/ 	.string	"-arch sm_100 -m 64 "



//--------------------- .note.nv.cuinfo           --------------------------
	.section	.note.nv.cuinfo,"",@"SHT_NOTE"
	.sectionflags	@"SHF_NOTE_NV_CUINFO"
        /*0018*/ 	.short	0x0002
        /*001a*/ 	.short	0x0064
        /*001c*/ 	.short	0x0082
	.zero		2


//--------------------- .nv.info                  --------------------------
	.section	.nv.info,"",@"SHT_CUDA_INFO"
	.align	4


	//----- nvinfo : EIATTR_REGCOUNT
	.align		4
        /*0000*/ 	.byte	0x04, 0x2f
        /*0002*/ 	.short	(.L_5 - .L_4)
	.align		4
.L_4:
        /*0004*/ 	.word	index@(_Z18globalMemoryKernelPii)
        /*0008*/ 	.word	0x00000008


	//----- nvinfo : EIATTR_FRAME_SIZE
	.align		4
.L_5:
        /*000c*/ 	.byte	0x04, 0x11
        /*000e*/ 	.short	(.L_7 - .L_6)
	.align		4
.L_6:
        /*0010*/ 	.word	index@(_Z18globalMemoryKernelPii)
        /*0014*/ 	.word	0x00000000


	//----- nvinfo : EIATTR_REGCOUNT
	.align		4
.L_7:
        /*0018*/ 	.byte	0x04, 0x2f
        /*001a*/ 	.short	(.L_9 - .L_8)
	.align		4
.L_8:
        /*001c*/ 	.word	index@(_Z18sharedMemoryKernelPii)
        /*0020*/ 	.word	0x00000008


	//----- nvinfo : EIATTR_FRAME_SIZE
	.align		4
.L_9:
        /*0024*/ 	.byte	0x04, 0x11
        /*0026*/ 	.short	(.L_11 - .L_10)
	.align		4
.L_10:
        /*0028*/ 	.word	index@(_Z18sharedMemoryKernelPii)
        /*002c*/ 	.word	0x00000000


	//----- nvinfo : EIATTR_REGCOUNT
	.align		4
.L_11:
        /*0030*/ 	.byte	0x04, 0x2f
        /*0032*/ 	.short	(.L_13 - .L_12)
	.align		4
.L_12:
        /*0034*/ 	.word	index@(_Z20constantMemoryKernelPi)
        /*0038*/ 	.word	0x0000000a


	//----- nvinfo : EIATTR_FRAME_SIZE
	.align		4
.L_13:
        /*003c*/ 	.byte	0x04, 0x11
        /*003e*/ 	.short	(.L_15 - .L_14)
	.align		4
.L_14:
        /*0040*/ 	.word	index@(_Z20constantMemoryKernelPi)
        /*0044*/ 	.word	0x00000000


	//----- nvinfo : EIATTR_REGCOUNT
	.align		4
.L_15:
        /*0048*/ 	.byte	0x04, 0x2f
        /*004a*/ 	.short	(.L_17 - .L_16)
	.align		4
.L_16:
        /*004c*/ 	.word	index@(_Z20registerMemoryKernelPii)
        /*0050*/ 	.word	0x00000008


	//----- nvinfo : EIATTR_FRAME_SIZE
	.align		4
.L_17:
        /*0054*/ 	.byte	0x04, 0x11
        /*0056*/ 	.short	(.L_19 - .L_18)
	.align		4
.L_18:
        /*0058*/ 	.word	index@(_Z20registerMemoryKernelPii)
        /*005c*/ 	.word	0x00000000


	//----- nvinfo : EIATTR_MIN_STACK_SIZE
	.align		4
.L_19:
        /*0060*/ 	.byte	0x04, 0x12
        /*0062*/ 	.short	(.L_21 - .L_20)
	.align		4
.L_20:
        /*0064*/ 	.word	index@(_Z20registerMemoryKernelPii)
        /*0068*/ 	.word	0x00000000


	//----- nvinfo : EIATTR_MIN_STACK_SIZE
	.align		4
.L_21:
        /*006c*/ 	.byte	0x04, 0x12
        /*006e*/ 	.short	(.L_23 - .L_22)
	.align		4
.L_22:
        /*0070*/ 	.word	index@(_Z20constantMemoryKernelPi)
        /*0074*/ 	.word	0x00000000


	//----- nvinfo : EIATTR_MIN_STACK_SIZE
	.align		4
.L_23:
        /*0078*/ 	.byte	0x04, 0x12
        /*007a*/ 	.short	(.L_25 - .L_24)
	.align		4
.L_24:
        /*007c*/ 	.word	index@(_Z18sharedMemoryKernelPii)
        /*0080*/ 	.word	0x00000000


	//----- nvinfo : EIATTR_MIN_STACK_SIZE
	.align		4
.L_25:
        /*0084*/ 	.byte	0x04, 0x12
        /*0086*/ 	.short	(.L_27 - .L_26)
	.align		4
.L_26:
        /*0088*/ 	.word	index@(_Z18globalMemoryKernelPii)
        /*008c*/ 	.word	0x00000000
.L_27:


//--------------------- .nv.compat                --------------------------
	.section	.nv.compat,"",@"SHT_CUDA_COMPAT_INFO"
	.align	4
        /*0000*/ 	.byte	0x02, 0x09, 0x00, 0x00, 0x02, 0x02, 0x01, 0x00, 0x02, 0x05, 0x05, 0x00, 0x03, 0x07, 0x01, 0x01
        /*0010*/ 	.byte	0x02, 0x03, 0x00, 0x00, 0x02, 0x06, 0x01, 0x00, 0x04, 0x0b, 0x08, 0x00, 0x09, 0x00, 0x00, 0x00
        /*0020*/ 	.byte	0x00, 0x00, 0x00, 0x00


//--------------------- .nv.info._Z20registerMemoryKernelPii --------------------------
	.section	.nv.info._Z20registerMemoryKernelPii,"",@"SHT_CUDA_INFO"
	.sectionflags	@""
	.align	4


	//----- nvinfo : EIATTR_CUDA_API_VERSION
	.align		4
        /*0000*/ 	.byte	0x04, 0x37
        /*0002*/ 	.short	(.L_29 - .L_28)
.L_28:
        /*0004*/ 	.word	0x00000082


	//----- nvinfo : EIATTR_KPARAM_INFO
	.align		4
.L_29:
        /*0008*/ 	.byte	0x04, 0x17
        /*000a*/ 	.short	(.L_31 - .L_30)
.L_30:
        /*000c*/ 	.word	0x00000000
        /*0010*/ 	.short	0x0001
        /*0012*/ 	.short	0x0008
        /*0014*/ 	.byte	0x00, 0xf0, 0x11, 0x00


	//----- nvinfo : EIATTR_KPARAM_INFO
	.align		4
.L_31:
        /*0018*/ 	.byte	0x04, 0x17
        /*001a*/ 	.short	(.L_33 - .L_32)
.L_32:
        /*001c*/ 	.word	0x00000000
        /*0020*/ 	.short	0x0000
        /*0022*/ 	.short	0x0000
        /*0024*/ 	.byte	0x00, 0xf5, 0x21, 0x00


	//----- nvinfo : EIATTR_SPARSE_MMA_MASK
	.align		4
.L_33:
        /*0028*/ 	.byte	0x03, 0x50
        /*002a*/ 	.short	0x0000


	//----- nvinfo : EIATTR_MAXREG_COUNT
	.align		4
        /*002c*/ 	.byte	0x03, 0x1b
        /*002e*/ 	.short	0x00ff


	//----- nvinfo : EIATTR_MERCURY_ISA_VERSION
	.align		4
        /*0030*/ 	.byte	0x03, 0x5f
        /*0032*/ 	.short	0x0101


	//----- nvinfo : EIATTR_VRC_CTA_INIT_COUNT
	.align		4
        /*0034*/ 	.byte	0x02, 0x4a
	.zero		1
	.zero		1


	//----- nvinfo : EIATTR_EXIT_INSTR_OFFSETS
	.align		4
        /*0038*/ 	.byte	0x04, 0x1c
        /*003a*/ 	.short	(.L_35 - .L_34)


	//   ....[0]....
.L_34:
        /*003c*/ 	.word	0x00000070


	//   ....[1]....
        /*0040*/ 	.word	0x000000e0


	//----- nvinfo : EIATTR_CBANK_PARAM_SIZE
	.align		4
.L_35:
        /*0044*/ 	.byte	0x03, 0x19
        /*0046*/ 	.short	0x000c


	//----- nvinfo : EIATTR_PARAM_CBANK
	.align		4
        /*0048*/ 	.byte	0x04, 0x0a
        /*004a*/ 	.short	(.L_37 - .L_36)
	.align		4
.L_36:
        /*004c*/ 	.word	index@(.nv.constant0._Z20registerMemoryKernelPii)
        /*0050*/ 	.short	0x0380
        /*0052*/ 	.short	0x000c


	//----- nvinfo : EIATTR_SW_WAR
	.align		4
.L_37:
        /*0054*/ 	.byte	0x04, 0x36
        /*0056*/ 	.short	(.L_39 - .L_38)
.L_38:
        /*0058*/ 	.word	0x00000008
.L_39:


//--------------------- .nv.info._Z20constantMemoryKernelPi --------------------------
	.section	.nv.info._Z20constantMemoryKernelPi,"",@"SHT_CUDA_INFO"
	.sectionflags	@""
	.align	4


	//----- nvinfo : EIATTR_CUDA_API_VERSION
	.align		4
        /*0000*/ 	.byte	0x04, 0x37
        /*0002*/ 	.short	(.L_41 - .L_40)
.L_40:
        /*0004*/ 	.word	0x00000082


	//----- nvinfo : EIATTR_KPARAM_INFO
	.align		4
.L_41:
        /*0008*/ 	.byte	0x04, 0x17
        /*000a*/ 	.short	(.L_43 - .L_42)
.L_42:
        /*000c*/ 	.word	0x00000000
        /*0010*/ 	.short	0x0000
        /*0012*/ 	.short	0x0000
        /*0014*/ 	.byte	0x00, 0xf5, 0x21, 0x00


	//----- nvinfo : EIATTR_SPARSE_MMA_MASK
	.align		4
.L_43:
        /*0018*/ 	.byte	0x03, 0x50
        /*001a*/ 	.short	0x0000


	//----- nvinfo : EIATTR_MAXREG_COUNT
	.align		4
        /*001c*/ 	.byte	0x03, 0x1b
        /*001e*/ 	.short	0x00ff


	//----- nvinfo : EIATTR_MERCURY_ISA_VERSION
	.align		4
        /*0020*/ 	.byte	0x03, 0x5f
        /*0022*/ 	.short	0x0101


	//----- nvinfo : EIATTR_VRC_CTA_INIT_COUNT
	.align		4
        /*0024*/ 	.byte	0x02, 0x4a
	.zero		1
	.zero		1


	//----- nvinfo : EIATTR_EXIT_INSTR_OFFSETS
	.align		4
        /*0028*/ 	.byte	0x04, 0x1c
        /*002a*/ 	.short	(.L_45 - .L_44)


	//   ....[0]....
.L_44:
        /*002c*/ 	.word	0x00000070


	//   ....[1]....
        /*0030*/ 	.word	0x00002040


	//----- nvinfo : EIATTR_CBANK_PARAM_SIZE
	.align		4
.L_45:
        /*0034*/ 	.byte	0x03, 0x19
        /*0036*/ 	.short	0x0008


	//----- nvinfo : EIATTR_PARAM_CBANK
	.align		4
        /*0038*/ 	.byte	0x04, 0x0a
        /*003a*/ 	.short	(.L_47 - .L_46)
	.align		4
.L_46:
        /*003c*/ 	.word	index@(.nv.constant0._Z20constantMemoryKernelPi)
        /*0040*/ 	.short	0x0380
        /*0042*/ 	.short	0x0008


	//----- nvinfo : EIATTR_SW_WAR
	.align		4
.L_47:
        /*0044*/ 	.byte	0x04, 0x36
        /*0046*/ 	.short	(.L_49 - .L_48)
.L_48:
        /*0048*/ 	.word	0x00000008
.L_49:


//--------------------- .nv.info._Z18sharedMemoryKernelPii --------------------------
	.section	.nv.info._Z18sharedMemoryKernelPii,"",@"SHT_CUDA_INFO"
	.sectionflags	@""
	.align	4


	//----- nvinfo : EIATTR_CUDA_API_VERSION
	.align		4
        /*0000*/ 	.byte	0x04, 0x37
        /*0002*/ 	.short	(.L_51 - .L_50)
.L_50:
        /*0004*/ 	.word	0x00000082


	//----- nvinfo : EIATTR_KPARAM_INFO
	.align		4
.L_51:
        /*0008*/ 	.byte	0x04, 0x17
        /*000a*/ 	.short	(.L_53 - .L_52)
.L_52:
        /*000c*/ 	.word	0x00000000
        /*0010*/ 	.short	0x0001
        /*0012*/ 	.short	0x0008
        /*0014*/ 	.byte	0x00, 0xf0, 0x11, 0x00


	//----- nvinfo : EIATTR_KPARAM_INFO
	.align		4
.L_53:
        /*0018*/ 	.byte	0x04, 0x17
        /*001a*/ 	.short	(.L_55 - .L_54)
.L_54:
        /*001c*/ 	.word	0x00000000
        /*0020*/ 	.short	0x0000
        /*0022*/ 	.short	0x0000
        /*0024*/ 	.byte	0x00, 0xf5, 0x21, 0x00


	//----- nvinfo : EIATTR_SPARSE_MMA_MASK
	.align		4
.L_55:
        /*0028*/ 	.byte	0x03, 0x50
        /*002a*/ 	.short	0x0000


	//----- nvinfo : EIATTR_MAXREG_COUNT
	.align		4
        /*002c*/ 	.byte	0x03, 0x1b
        /*002e*/ 	.short	0x00ff


	//----- nvinfo : EIATTR_NUM_BARRIERS
	.align		4
        /*0030*/ 	.byte	0x02, 0x4c
        /*0032*/ 	.byte	0x01
	.zero		1


	//----- nvinfo : EIATTR_MERCURY_ISA_VERSION
	.align		4
        /*0034*/ 	.byte	0x03, 0x5f
        /*0036*/ 	.short	0x0101


	//----- nvinfo : EIATTR_VRC_CTA_INIT_COUNT
	.align		4
        /*0038*/ 	.byte	0x02, 0x4a
	.zero		1
	.zero		1


	//----- nvinfo : EIATTR_EXIT_INSTR_OFFSETS
	.align		4
        /*003c*/ 	.byte	0x04, 0x1c
        /*003e*/ 	.short	(.L_57 - .L_56)


	//   ....[0]....
.L_56:
        /*0040*/ 	.word	0x00000110


	//   ....[1]....
        /*0044*/ 	.word	0x00000150


	//----- nvinfo : EIATTR_CBANK_PARAM_SIZE
	.align		4
.L_57:
        /*0048*/ 	.byte	0x03, 0x19
        /*004a*/ 	.short	0x000c


	//----- nvinfo : EIATTR_PARAM_CBANK
	.align		4
        /*004c*/ 	.byte	0x04, 0x0a
        /*004e*/ 	.short	(.L_59 - .L_58)
	.align		4
.L_58:
        /*0050*/ 	.word	index@(.nv.constant0._Z18sharedMemoryKernelPii)
        /*0054*/ 	.short	0x0380
        /*0056*/ 	.short	0x000c


	//----- nvinfo : EIATTR_SW_WAR
	.align		4
.L_59:
        /*0058*/ 	.byte	0x04, 0x36
        /*005a*/ 	.short	(.L_61 - .L_60)
.L_60:
        /*005c*/ 	.word	0x00000008
.L_61:


//--------------------- .nv.info._Z18globalMemoryKernelPii --------------------------
	.section	.nv.info._Z18globalMemoryKernelPii,"",@"SHT_CUDA_INFO"
	.sectionflags	@""
	.align	4


	//----- nvinfo : EIATTR_CUDA_API_VERSION
	.align		4
        /*0000*/ 	.byte	0x04, 0x37
        /*0002*/ 	.short	(.L_63 - .L_62)
.L_62:
        /*0004*/ 	.word	0x00000082


	//----- nvinfo : EIATTR_KPARAM_INFO
	.align		4
.L_63:
        /*0008*/ 	.byte	0x04, 0x17
        /*000a*/ 	.short	(.L_65 - .L_64)
.L_64:
        /*000c*/ 	.word	0x00000000
        /*0010*/ 	.short	0x0001
        /*0012*/ 	.short	0x0008
        /*0014*/ 	.byte	0x00, 0xf0, 0x11, 0x00


	//----- nvinfo : EIATTR_KPARAM_INFO
	.align		4
.L_65:
        /*0018*/ 	.byte	0x04, 0x17
        /*001a*/ 	.short	(.L_67 - .L_66)
.L_66:
        /*001c*/ 	.word	0x00000000
        /*0020*/ 	.short	0x0000
        /*0022*/ 	.short	0x0000
        /*0024*/ 	.byte	0x00, 0xf5, 0x21, 0x00


	//----- nvinfo : EIATTR_SPARSE_MMA_MASK
	.align		4
.L_67:
        /*0028*/ 	.byte	0x03, 0x50
        /*002a*/ 	.short	0x0000


	//----- nvinfo : EIATTR_MAXREG_COUNT
	.align		4
        /*002c*/ 	.byte	0x03, 0x1b
        /*002e*/ 	.short	0x00ff


	//----- nvinfo : EIATTR_MERCURY_ISA_VERSION
	.align		4
        /*0030*/ 	.byte	0x03, 0x5f
        /*0032*/ 	.short	0x0101


	//----- nvinfo : EIATTR_VRC_CTA_INIT_COUNT
	.align		4
        /*0034*/ 	.byte	0x02, 0x4a
	.zero		1
	.zero		1


	//----- nvinfo : EIATTR_EXIT_INSTR_OFFSETS
	.align		4
        /*0038*/ 	.byte	0x04, 0x1c
        /*003a*/ 	.short	(.L_69 - .L_68)


	//   ....[0]....
.L_68:
        /*003c*/ 	.word	0x00000070


	//   ....[1]....
        /*0040*/ 	.word	0x000000e0


	//----- nvinfo : EIATTR_CBANK_PARAM_SIZE
	.align		4
.L_69:
        /*0044*/ 	.byte	0x03, 0x19
        /*0046*/ 	.short	0x000c


	//----- nvinfo : EIATTR_PARAM_CBANK
	.align		4
        /*0048*/ 	.byte	0x04, 0x0a
        /*004a*/ 	.short	(.L_71 - .L_70)
	.align		4
.L_70:
        /*004c*/ 	.word	index@(.nv.constant0._Z18globalMemoryKernelPii)
        /*0050*/ 	.short	0x0380
        /*0052*/ 	.short	0x000c


	//----- nvinfo : EIATTR_SW_WAR
	.align		4
.L_71:
        /*0054*/ 	.byte	0x04, 0x36
        /*0056*/ 	.short	(.L_73 - .L_72)
.L_72:
        /*0058*/ 	.word	0x00000008
.L_73:


//--------------------- .nv.callgraph             --------------------------
	.section	.nv.callgraph,"",@"SHT_CUDA_CALLGRAPH"
	.align	4
	.sectionentsize	8
	.align		4
        /*0000*/ 	.word	0x00000000
	.align		4
        /*0004*/ 	.word	0xffffffff
	.align		4
        /*0008*/ 	.word	0x00000000
	.align		4
        /*000c*/ 	.word	0xfffffffe
	.align		4
        /*0010*/ 	.word	0x00000000
	.align		4
        /*0014*/ 	.word	0xfffffffd
	.align		4
        /*0018*/ 	.word	0x00000000
	.align		4
        /*001c*/ 	.word	0xfffffffc


//--------------------- .nv.constant3             --------------------------
	.section	.nv.constant3,"a",@progbits
	.align	4
.nv.constant3:
	.type		constant_search_value,@object
	.size		constant_search_value,(d_numElements - constant_search_value)
constant_search_value:
	.zero		4
	.type		d_numElements,@object
	.size		d_numElements,(d_threadSpan - d_numElements)
d_numElements:
	.zero		4
	.type		d_threadSpan,@object
	.size		d_threadSpan,(d_numThreads - d_threadSpan)
d_threadSpan:
	.zero		4
	.type		d_numThreads,@object
	.size		d_numThreads,(.L_3 - d_numThreads)
d_numThreads:
	.zero		4
.L_3:


//--------------------- .text._Z20registerMemoryKernelPii --------------------------
	.section	.text._Z20registerMemoryKernelPii,"ax",@progbits
	.align	128
        .global         _Z20registerMemoryKernelPii
        .type           _Z20registerMemoryKernelPii,@function
        .size           _Z20registerMemoryKernelPii,(.L_x_4 - _Z20registerMemoryKernelPii)
        .other          _Z20registerMemoryKernelPii,@"STO_CUDA_ENTRY STV_DEFAULT"
_Z20registerMemoryKernelPii:
.text._Z20registerMemoryKernelPii:
[----:B------:R-:W-:Y:S01]  /*0000*/  LDC R1, c[0x0][0x37c] ;  /* 0x0000df00ff017b82 */ /* 0x000fe20000000800 */
[----:B------:R-:W0:Y:S01]  /*0010*/  S2R R5, SR_CTAID.X ;  /* 0x0000000000057919 */ /* 0x000e220000002500 */
[----:B------:R-:W0:Y:S01]  /*0020*/  LDCU UR4, c[0x0][0x360] ;  /* 0x00006c00ff0477ac */ /* 0x000e220008000800 */
[----:B------:R-:W0:Y:S01]  /*0030*/  S2R R0, SR_TID.X ;  /* 0x0000000000007919 */ /* 0x000e220000002100 */
[----:B------:R-:W1:Y:S01]  /*0040*/  LDCU UR5, c[0x0][0x388] ;  /* 0x00007100ff0577ac */ /* 0x000e620008000800 */
[----:B0-----:R-:W-:-:S05]  /*0050*/  IMAD R5, R5, UR4, R0 ;  /* 0x0000000405057c24 */ /* 0x001fca000f8e0200 */
[----:B-1----:R-:W-:-:S13]  /*0060*/  ISETP.GE.AND P0, PT, R5, UR5, PT ;  /* 0x0000000505007c0c */ /* 0x002fda000bf06270 */
[----:B------:R-:W-:Y:S05]  /*0070*/  @P0 EXIT ;  /* 0x000000000000094d */ /* 0x000fea0003800000 */
[----:B------:R-:W0:Y:S01]  /*0080*/  LDC.64 R2, c[0x0][0x380] ;  /* 0x0000e000ff027b82 */ /* 0x000e220000000a00 */
[----:B------:R-:W1:Y:S01]  /*0090*/  LDCU.64 UR4, c[0x0][0x358] ;  /* 0x00006b00ff0477ac */ /* 0x000e620008000a00 */
[----:B0-----:R-:W-:-:S05]  /*00a0*/  IMAD.WIDE R2, R5, 0x4, R2 ;  /* 0x0000000405027825 */ /* 0x001fca00078e0202 */
[----:B-1----:R-:W2:Y:S02]  /*00b0*/  LDG.E R0, desc[UR4][R2.64] ;  /* 0x0000000402007981 */ /* 0x002ea4000c1e1900 */
[----:B--2---:R-:W-:-:S05]  /*00c0*/  IMAD R5, R0, 0x3e8, RZ ;  /* 0x000003e800057824 */ /* 0x004fca00078e02ff */
[----:B------:R-:W-:Y:S01]  /*00d0*/  STG.E desc[UR4][R2.64], R5 ;  /* 0x0000000502007986 */ /* 0x000fe2000c101904 */
[----:B------:R-:W-:Y:S05]  /*00e0*/  EXIT ;  /* 0x000000000000794d */ /* 0x000fea0003800000 */
.L_x_0:
[----:B------:R-:W-:-:S00]  /*00f0*/  BRA `(.L_x_0) ;  /* 0xfffffffc00fc7947 */ /* 0x000fc0000383ffff */
[----:B------:R-:W-:-:S00]  /*0100*/  NOP ;  /* 0x0000000000007918 */ /* 0x000fc00000000000 */
[----:B------:R-:W-:-:S00]  /*0110*/  NOP ;  /* 0x0000000000007918 */ /* 0x000fc00000000000 */
[----:B------:R-:W-:-:S00]  /*0120*/  NOP ;  /* 0x0000000000007918 */ /* 0x000fc00000000000 */
[----:B------:R-:W-:-:S00]  /*0130*/  NOP ;  /* 0x0000000000007918 */ /* 0x000fc00000000000 */
[----:B------:R-:W-:-:S00]  /*0140*/  NOP ;  /* 0x0000000000007918 */ /* 0x000fc00000000000 */
[----:B------:R-:W-:-:S00]  /*0150*/  NOP ;  /* 0x0000000000007918 */ /* 0x000fc00000000000 */
[----:B------:R-:W-:-:S00]  /*0160*/  NOP ;  /* 0x0000000000007918 */ /* 0x000fc00000000000 */
[----:B------:R-:W-:-:S00]  /*0170*/  NOP ;  /* 0x0000000000007918 */ /* 0x000fc00000000000 */
.L_x_4:


//--------------------- .text._Z20constantMemoryKernelPi --------------------------
	.section	.text._Z20constantMemoryKernelPi,"ax",@progbits
	.align	128
        .global         _Z20constantMemoryKernelPi
        .type           _Z20constantMemoryKernelPi,@function
        .size           _Z20constantMemoryKernelPi,(.L_x_5 - _Z20constantMemoryKernelPi)
        .other          _Z20constantMemoryKernelPi,@"STO_CUDA_ENTRY STV_DEFAULT"
_Z20constantMemoryKernelPi:
.text._Z20constantMemoryKernelPi:
        /* <DEDUP_REMOVED lines=10> */
[----:B------:R-:W2:Y:S01]  /*00a0*/  LDCU UR6, c[0x3][URZ] ;  /* 0x00c00000ff0677ac */ /* 0x000ea20008000800 */
[----:B0-----:R-:W-:-:S05]  /*00b0*/  IMAD.WIDE R2, R5, 0x4, R2 ;  /* 0x0000000405027825 */ /* 0x001fca00078e0202 */
[----:B-1----:R-:W2:Y:S02]  /*00c0*/  LDG.E R0, desc[UR4][R2.64] ;  /* 0x0000000402007981 */ /* 0x002ea4000c1e1900 */
[----:B--2---:R-:W-:-:S04]  /*00d0*/  ISETP.NE.AND P0, PT, R0, UR6, PT ;  /* 0x0000000600007c0c */ /* 0x004fc8000bf05270 */
[----:B------:R-:W-:-:S05]  /*00e0*/  SEL R4, R0, RZ, !P0 ;  /* 0x000000ff00047207 */ /* 0x000fca0004000000 */
[----:B------:R-:W-:-:S05]  /*00f0*/  IMAD R5, R0, 0x4, R4 ;  /* 0x0000000400057824 */ /* 0x000fca00078e0204 */
[----:B------:R-:W-:-:S05]  /*0100*/  LEA R5, R0, R5, 0x1 ;  /* 0x0000000500057211 */ /* 0x000fca00078e08ff */
[----:B------:R-:W-:-:S05]  /*0110*/  IMAD.IADD R5, R0, 0x1, R5 ;  /* 0x0000000100057824 */ /* 0x000fca00078e0205 */
[----:B------:R-:W-:-:S04]  /*0120*/  SEL R5, R5, RZ, !P0 ;  /* 0x000000ff05057207 */ /* 0x000fc80004000000 */
[----:B------:R-:W-:-:S05]  /*0130*/  IADD3 R7, PT, PT, R4, R5, RZ ;  /* 0x0000000504077210 */ /* 0x000fca0007ffe0ff */
[----:B------:R-:W-:-:S05]  /*0140*/  IMAD R7, R0, 0x4, R7 ;  /* 0x0000000400077824 */ /* 0x000fca00078e0207 */
[----:B------:R-:W-:-:S05]  /*0150*/  LEA R7, R0, R7, 0x1 ;  /* 0x0000000700077211 */ /* 0x000fca00078e08ff */
[----:B------:R-:W-:-:S05]  /*0160*/  @!P0 IMAD.IADD R5, R0, 0x1, R7 ;  /* 0x0000000100058824 */ /* 0x000fca00078e0207 */
        /* <DEDUP_REMOVED lines=492> */
[----:B------:R-:W-:Y:S01]  /*2030*/  STG.E desc[UR4][R2.64], R5 ;  /* 0x0000000502007986 */ /* 0x000fe2000c101904 */
[----:B------:R-:W-:Y:S05]  /*2040*/  EXIT ;  /* 0x000000000000794d */ /* 0x000fea0003800000 */
.L_x_1:
        /* <DEDUP_REMOVED lines=11> */
.L_x_5:


//--------------------- .text._Z18sharedMemoryKernelPii --------------------------
	.section	.text._Z18sharedMemoryKernelPii,"ax",@progbits
	.align	128
        .global         _Z18sharedMemoryKernelPii
        .type           _Z18sharedMemoryKernelPii,@function
        .size           _Z18sharedMemoryKernelPii,(.L_x_6 - _Z18sharedMemoryKernelPii)
        .other          _Z18sharedMemoryKernelPii,@"STO_CUDA_ENTRY STV_DEFAULT"
_Z18sharedMemoryKernelPii:
.text._Z18sharedMemoryKernelPii:
[----:B------:R-:W-:Y:S01]  /*0000*/  LDC R1, c[0x0][0x37c] ;  /* 0x0000df00ff017b82 */ /* 0x000fe20000000800 */
[----:B------:R-:W0:Y:S01]  /*0010*/  S2R R5, SR_CTAID.X ;  /* 0x0000000000057919 */ /* 0x000e220000002500 */
[----:B------:R-:W0:Y:S06]  /*0020*/  LDCU UR4, c[0x0][0x360] ;  /* 0x00006c00ff0477ac */ /* 0x000e2c0008000800 */
[----:B------:R-:W1:Y:S01]  /*0030*/  LDC.64 R2, c[0x0][0x380] ;  /* 0x0000e000ff027b82 */ /* 0x000e620000000a00 */
[----:B------:R-:W0:Y:S01]  /*0040*/  S2R R0, SR_TID.X ;  /* 0x0000000000007919 */ /* 0x000e220000002100 */
[----:B------:R-:W2:Y:S01]  /*0050*/  LDCU UR5, c[0x0][0x388] ;  /* 0x00007100ff0577ac */ /* 0x000ea20008000800 */
[----:B------:R-:W3:Y:S01]  /*0060*/  LDCU.64 UR6, c[0x0][0x358] ;  /* 0x00006b00ff0677ac */ /* 0x000ee20008000a00 */
[----:B0-----:R-:W-:-:S04]  /*0070*/  IMAD R5, R5, UR4, R0 ;  /* 0x0000000405057c24 */ /* 0x001fc8000f8e0200 */
[C---:B-1----:R-:W-:Y:S01]  /*0080*/  IMAD.WIDE R2, R5.reuse, 0x4, R2 ;  /* 0x0000000405027825 */ /* 0x042fe200078e0202 */
[----:B--2---:R-:W-:-:S13]  /*0090*/  ISETP.GE.AND P0, PT, R5, UR5, PT ;  /* 0x0000000505007c0c */ /* 0x004fda000bf06270 */
[----:B---3--:R-:W2:Y:S01]  /*00a0*/  @!P0 LDG.E R5, desc[UR6][R2.64] ;  /* 0x0000000602058981 */ /* 0x008ea2000c1e1900 */
[----:B------:R-:W0:Y:S01]  /*00b0*/  S2UR UR5, SR_CgaCtaId ;  /* 0x00000000000579c3 */ /* 0x000e220000008800 */
[----:B------:R-:W-:Y:S02]  /*00c0*/  UMOV UR4, 0x400 ;  /* 0x0000040000047882 */ /* 0x000fe40000000000 */
[----:B0-----:R-:W-:-:S06]  /*00d0*/  ULEA UR4, UR5, UR4, 0x18 ;  /* 0x0000000405047291 */ /* 0x001fcc000f8ec0ff */
[----:B------:R-:W-:-:S05]  /*00e0*/  LEA R0, R0, UR4, 0x2 ;  /* 0x0000000400007c11 */ /* 0x000fca000f8e10ff */
[----:B--2---:R0:W-:Y:S01]  /*00f0*/  @!P0 STS [R0], R5 ;  /* 0x0000000500008388 */ /* 0x0041e20000000800 */
[----:B------:R-:W-:Y:S06]  /*0100*/  BAR.SYNC.DEFER_BLOCKING 0x0 ;  /* 0x0000000000007b1d */ /* 0x000fec0000010000 */
[----:B------:R-:W-:Y:S05]  /*0110*/  @P0 EXIT ;  /* 0x000000000000094d */ /* 0x000fea0003800000 */
[----:B0-----:R-:W0:Y:S02]  /*0120*/  LDS R0, [R0] ;  /* 0x0000000000007984 */ /* 0x001e240000000800 */
[----:B0-----:R-:W-:-:S05]  /*0130*/  IMAD R5, R0, 0x3e8, RZ ;  /* 0x000003e800057824 */ /* 0x001fca00078e02ff */
[----:B------:R-:W-:Y:S01]  /*0140*/  STG.E desc[UR6][R2.64], R5 ;  /* 0x0000000502007986 */ /* 0x000fe2000c101906 */
[----:B------:R-:W-:Y:S05]  /*0150*/  EXIT ;  /* 0x000000000000794d */ /* 0x000fea0003800000 */
.L_x_2:
        /* <DEDUP_REMOVED lines=10> */
.L_x_6:


//--------------------- .text._Z18globalMemoryKernelPii --------------------------
	.section	.text._Z18globalMemoryKernelPii,"ax",@progbits
	.align	128
        .global         _Z18globalMemoryKernelPii
        .type           _Z18globalMemoryKernelPii,@function
        .size           _Z18globalMemoryKernelPii,(.L_x_7 - _Z18globalMemoryKernelPii)
        .other          _Z18globalMemoryKernelPii,@"STO_CUDA_ENTRY STV_DEFAULT"
_Z18globalMemoryKernelPii:
.text._Z18globalMemoryKernelPii:
        /* <DEDUP_REMOVED lines=15> */
.L_x_3:
        /* <DEDUP_REMOVED lines=9> */
.L_x_7:


//--------------------- .nv.shared._Z20registerMemoryKernelPii --------------------------
	.section	.nv.shared._Z20registerMemoryKernelPii,"aw",@nobits
	.sectionflags	@""
	.align	16
	.zero		1024


//--------------------- .nv.shared.reserved.0     --------------------------
	.section	.nv.shared.reserved.0,"aw",@nobits
	.weak		__nv_reservedSMEM_offset_0_alias
	.size		__nv_reservedSMEM_offset_0_alias, 0, 64
	.other		__nv_reservedSMEM_offset_0_alias,@"STO_CUDA_RESERVED_SHARED STV_DEFAULT"
__nv_reservedSMEM_offset_0_alias:
	.zero		0
	.zero		64


//--------------------- .nv.shared._Z20constantMemoryKernelPi --------------------------
	.section	.nv.shared._Z20constantMemoryKernelPi,"aw",@nobits
	.sectionflags	@""
	.align	16
	.zero		1024


//--------------------- .nv.shared._Z18sharedMemoryKernelPii --------------------------
	.section	.nv.shared._Z18sharedMemoryKernelPii,"aw",@nobits
	.sectionflags	@""
	.align	16
	.zero		1024


//--------------------- .nv.shared._Z18globalMemoryKernelPii --------------------------
	.section	.nv.shared._Z18globalMemoryKernelPii,"aw",@nobits
	.sectionflags	@""
	.align	16
	.zero		1024


//--------------------- .nv.constant0._Z20registerMemoryKernelPii --------------------------
	.section	.nv.constant0._Z20registerMemoryKernelPii,"a",@progbits
	.sectionflags	@""
	.align	4
.nv.constant0._Z20registerMemoryKernelPii:
	.zero		908


//--------------------- .nv.constant0._Z20constantMemoryKernelPi --------------------------
	.section	.nv.constant0._Z20constantMemoryKernelPi,"a",@progbits
	.sectionflags	@""
	.align	4
.nv.constant0._Z20constantMemoryKernelPi:
	.zero		904


//--------------------- .nv.constant0._Z18sharedMemoryKernelPii --------------------------
	.section	.nv.constant0._Z18sharedMemoryKernelPii,"a",@progbits
	.sectionflags	@""
	.align	4
.nv.constant0._Z18sharedMemoryKernelPii:
	.zero		908


//--------------------- .nv.constant0._Z18globalMemoryKernelPii --------------------------
	.section	.nv.constant0._Z18globalMemoryKernelPii,"a",@progbits
	.sectionflags	@""
	.align	4
.nv.constant0._Z18globalMemoryKernelPii:
	.zero		908


//--------------------- SYMBOLS --------------------------

	.type		.nv.reservedSmem.offset0,@object
	.size		.nv.reservedSmem.offset0,0x4
	.type		.nv.reservedSmem.cap,@object
	.size		.nv.reservedSmem.cap,0x4
